//
// Generated by NVIDIA NVVM Compiler
//
// Compiler Build ID: CL-36424714
// Cuda compilation tools, release 13.0, V13.0.88
// Based on NVVM 20.0.0
//

.version 9.0
.target sm_100
.address_size 64

	// .globl	_Z5l2_bwPdS_S_

.visible .entry _Z5l2_bwPdS_S_(
	.param .u64 .ptr .align 1 _Z5l2_bwPdS_S__param_0,
	.param .u64 .ptr .align 1 _Z5l2_bwPdS_S__param_1,
	.param .u64 .ptr .align 1 _Z5l2_bwPdS_S__param_2
)
{
	.reg .pred 	%p<7>;
	.reg .b32 	%r<30>;
	.reg .b64 	%rd<30>;
	.reg .b64 	%fd<50>;

	ld.param.u64 	%rd10, [_Z5l2_bwPdS_S__param_0];
	ld.param.u64 	%rd11, [_Z5l2_bwPdS_S__param_1];
	ld.param.u64 	%rd12, [_Z5l2_bwPdS_S__param_2];
	mov.u32 	%r1, %tid.x;
	mov.u32 	%r2, %ctaid.x;
	mov.u32 	%r13, %ntid.x;
	mad.lo.s32 	%r14, %r2, %r13, %r1;
	// begin inline asm
	bar.sync 0;
	// end inline asm
	shl.b32 	%r28, %r14, 1;
	setp.gt.u32 	%p1, %r28, 805306367;
	mov.f64 	%fd47, 0d0000000000000000;
	mov.f64 	%fd46, %fd47;
	@%p1 bra 	$L__BB0_7;
	max.u32 	%r15, %r28, 803995648;
	setp.lt.u32 	%p2, %r28, 803995648;
	selp.u32 	%r16, 1, 0, %p2;
	add.s32 	%r17, %r28, %r16;
	sub.s32 	%r18, %r15, %r17;
	mul.hi.u32 	%r19, %r18, -858993459;
	shr.u32 	%r20, %r19, 20;
	add.s32 	%r4, %r20, %r16;
	and.b32  	%r21, %r4, 3;
	setp.eq.s32 	%p3, %r21, 3;
	mov.f64 	%fd46, 0d0000000000000000;
	mov.f64 	%fd47, %fd46;
	@%p3 bra 	$L__BB0_4;
	mul.wide.u32 	%rd13, %r28, 8;
	add.s64 	%rd28, %rd12, %rd13;
	add.s64 	%rd27, %rd11, %rd13;
	add.s32 	%r22, %r4, 1;
	and.b32  	%r23, %r22, 3;
	neg.s32 	%r26, %r23;
	mov.f64 	%fd46, 0d0000000000000000;
$L__BB0_3:
	.pragma "nounroll";
	// begin inline asm
	{	
.reg .f64 data<2>;
	ld.global.v2.f64 {data0,data1}, [%rd27];
	add.f64 %fd47, data0, %fd47;
	add.f64 %fd46, data1, %fd46;
	st.global.v2.f64 [%rd28], {data0,data1};
	}
	// end inline asm
	add.s32 	%r28, %r28, 1310720;
	add.s64 	%rd28, %rd28, 10485760;
	add.s64 	%rd27, %rd27, 10485760;
	add.s32 	%r26, %r26, 1;
	setp.ne.s32 	%p4, %r26, 0;
	@%p4 bra 	$L__BB0_3;
$L__BB0_4:
	setp.lt.u32 	%p5, %r4, 3;
	@%p5 bra 	$L__BB0_7;
	mul.wide.u32 	%rd29, %r28, 8;
$L__BB0_6:
	add.s64 	%rd16, %rd11, %rd29;
	add.s64 	%rd17, %rd12, %rd29;
	// begin inline asm
	{	
.reg .f64 data<2>;
	ld.global.v2.f64 {data0,data1}, [%rd16];
	add.f64 %fd47, data0, %fd47;
	add.f64 %fd46, data1, %fd46;
	st.global.v2.f64 [%rd17], {data0,data1};
	}
	// end inline asm
	add.s64 	%rd18, %rd16, 10485760;
	add.s64 	%rd19, %rd17, 10485760;
	// begin inline asm
	{	
.reg .f64 data<2>;
	ld.global.v2.f64 {data0,data1}, [%rd18];
	add.f64 %fd47, data0, %fd47;
	add.f64 %fd46, data1, %fd46;
	st.global.v2.f64 [%rd19], {data0,data1};
	}
	// end inline asm
	add.s64 	%rd20, %rd16, 20971520;
	add.s64 	%rd21, %rd17, 20971520;
	// begin inline asm
	{	
.reg .f64 data<2>;
	ld.global.v2.f64 {data0,data1}, [%rd20];
	add.f64 %fd47, data0, %fd47;
	add.f64 %fd46, data1, %fd46;
	st.global.v2.f64 [%rd21], {data0,data1};
	}
	// end inline asm
	add.s64 	%rd22, %rd16, 31457280;
	add.s64 	%rd23, %rd17, 31457280;
	// begin inline asm
	{	
.reg .f64 data<2>;
	ld.global.v2.f64 {data0,data1}, [%rd22];
	add.f64 %fd47, data0, %fd47;
	add.f64 %fd46, data1, %fd46;
	st.global.v2.f64 [%rd23], {data0,data1};
	}
	// end inline asm
	add.s32 	%r12, %r28, 5242880;
	add.s64 	%rd29, %rd29, 41943040;
	setp.lt.u32 	%p6, %r28, 800063488;
	mov.u32 	%r28, %r12;
	@%p6 bra 	$L__BB0_6;
$L__BB0_7:
	cvta.to.global.u64 	%rd24, %rd10;
	// begin inline asm
	bar.sync 0;
	// end inline asm
	add.f64 	%fd39, %fd47, %fd46;
	shl.b32 	%r24, %r2, 10;
	or.b32  	%r25, %r24, %r1;
	mul.wide.u32 	%rd25, %r25, 8;
	add.s64 	%rd26, %rd24, %rd25;
	st.global.f64 	[%rd26], %fd39;
	ret;

}


// ===== COMPILED SASS (sm_100) =====

	.target	sm_100

	.elftype	@"ET_EXEC"


//--------------------- .note.nv.tkinfo           --------------------------
	.section	.note.nv.tkinfo,"",@"SHT_NOTE"
	.sectionflags	@"SHF_NOTE_NV_TKINFO"
	.tkinfo
        /*0018*/ 	.word	0x00000002
        /*0030*/ 	.string	""
        /*0030*/ 	.string	"ptxas"
        /*0030*/ 	.string	"Cuda compilation tools, release 13.0, V13.0.88"
        /*0030*/ 	.string	"Build cuda_13.0.r13.0/compiler.36424714_0"
        /*0030*/ 	.string	"-arch sm_100 -m 64 "



//--------------------- .note.nv.cuinfo           --------------------------
	.section	.note.nv.cuinfo,"",@"SHT_NOTE"
	.sectionflags	@"SHF_NOTE_NV_CUINFO"
        /*0018*/ 	.short	0x0002
        /*001a*/ 	.short	0x0064
        /*001c*/ 	.short	0x0082
	.zero		2


//--------------------- .nv.info                  --------------------------
	.section	.nv.info,"",@"SHT_CUDA_INFO"
	.align	4


	//----- nvinfo : EIATTR_REGCOUNT
	.align		4
        /*0000*/ 	.byte	0x04, 0x2f
        /*0002*/ 	.short	(.L_1 - .L_0)
	.align		4
.L_0:
        /*0004*/ 	.word	index@(_Z5l2_bwPdS_S_)
        /*0008*/ 	.word	0x00000020


	//----- nvinfo : EIATTR_FRAME_SIZE
	.align		4
.L_1:
        /*000c*/ 	.byte	0x04, 0x11
        /*000e*/ 	.short	(.L_3 - .L_2)
	.align		4
.L_2:
        /*0010*/ 	.word	index@(_Z5l2_bwPdS_S_)
        /*0014*/ 	.word	0x00000000


	//----- nvinfo : EIATTR_MIN_STACK_SIZE
	.align		4
.L_3:
        /*0018*/ 	.byte	0x04, 0x12
        /*001a*/ 	.short	(.L_5 - .L_4)
	.align		4
.L_4:
        /*001c*/ 	.word	index@(_Z5l2_bwPdS_S_)
        /*0020*/ 	.word	0x00000000
.L_5:


//--------------------- .nv.compat                --------------------------
	.section	.nv.compat,"",@"SHT_CUDA_COMPAT_INFO"
	.align	4
        /*0000*/ 	.byte	0x02, 0x09, 0x00, 0x00, 0x02, 0x02, 0x01, 0x00, 0x02, 0x05, 0x05, 0x00, 0x03, 0x07, 0x01, 0x01
        /*0010*/ 	.byte	0x02, 0x03, 0x00, 0x00, 0x02, 0x06, 0x01, 0x00, 0x04, 0x0b, 0x08, 0x00, 0x01, 0x00, 0x00, 0x00
        /*0020*/ 	.byte	0x00, 0x00, 0x00, 0x00


//--------------------- .nv.info._Z5l2_bwPdS_S_   --------------------------
	.section	.nv.info._Z5l2_bwPdS_S_,"",@"SHT_CUDA_INFO"
	.sectionflags	@""
	.align	4


	//----- nvinfo : EIATTR_CUDA_API_VERSION
	.align		4
        /*0000*/ 	.byte	0x04, 0x37
        /*0002*/ 	.short	(.L_7 - .L_6)
.L_6:
        /*0004*/ 	.word	0x00000082


	//----- nvinfo : EIATTR_KPARAM_INFO
	.align		4
.L_7:
        /*0008*/ 	.byte	0x04, 0x17
        /*000a*/ 	.short	(.L_9 - .L_8)
.L_8:
        /*000c*/ 	.word	0x00000000
        /*0010*/ 	.short	0x0002
        /*0012*/ 	.short	0x0010
        /*0014*/ 	.byte	0x00, 0xf5, 0x21, 0x00


	//----- nvinfo : EIATTR_KPARAM_INFO
	.align		4
.L_9:
        /*0018*/ 	.byte	0x04, 0x17
        /*001a*/ 	.short	(.L_11 - .L_10)
.L_10:
        /*001c*/ 	.word	0x00000000
        /*0020*/ 	.short	0x0001
        /*0022*/ 	.short	0x0008
        /*0024*/ 	.byte	0x00, 0xf5, 0x21, 0x00


	//----- nvinfo : EIATTR_KPARAM_INFO
	.align		4
.L_11:
        /*0028*/ 	.byte	0x04, 0x17
        /*002a*/ 	.short	(.L_13 - .L_12)
.L_12:
        /*002c*/ 	.word	0x00000000
        /*0030*/ 	.short	0x0000
        /*0032*/ 	.short	0x0000
        /*0034*/ 	.byte	0x00, 0xf5, 0x21, 0x00


	//----- nvinfo : EIATTR_SPARSE_MMA_MASK
	.align		4
.L_13:
        /*0038*/ 	.byte	0x03, 0x50
        /*003a*/ 	.short	0x0000


	//----- nvinfo : EIATTR_MAXREG_COUNT
	.align		4
        /*003c*/ 	.byte	0x03, 0x1b
        /*003e*/ 	.short	0x00ff


	//----- nvinfo : EIATTR_NUM_BARRIERS
	.align		4
        /*0040*/ 	.byte	0x02, 0x4c
        /*0042*/ 	.byte	0x01
	.zero		1


	//----- nvinfo : EIATTR_MERCURY_ISA_VERSION
	.align		4
        /*0044*/ 	.byte	0x03, 0x5f
        /*0046*/ 	.short	0x0101


	//----- nvinfo : EIATTR_VRC_CTA_INIT_COUNT
	.align		4
        /*0048*/ 	.byte	0x02, 0x4a
	.zero		1
	.zero		1


	//----- nvinfo : EIATTR_EXIT_INSTR_OFFSETS
	.align		4
        /*004c*/ 	.byte	0x04, 0x1c
        /*004e*/ 	.short	(.L_15 - .L_14)


	//   ....[0]....
.L_14:
        /*0050*/ 	.word	0x00000640


	//----- nvinfo : EIATTR_CRS_STACK_SIZE
	.align		4
.L_15:
        /*0054*/ 	.byte	0x04, 0x1e
        /*0056*/ 	.short	(.L_17 - .L_16)
.L_16:
        /*0058*/ 	.word	0x00000000


	//----- nvinfo : EIATTR_CBANK_PARAM_SIZE
	.align		4
.L_17:
        /*005c*/ 	.byte	0x03, 0x19
        /*005e*/ 	.short	0x0018


	//----- nvinfo : EIATTR_PARAM_CBANK
	.align		4
        /*0060*/ 	.byte	0x04, 0x0a
        /*0062*/ 	.short	(.L_19 - .L_18)
	.align		4
.L_18:
        /*0064*/ 	.word	index@(.nv.constant0._Z5l2_bwPdS_S_)
        /*0068*/ 	.short	0x0380
        /*006a*/ 	.short	0x0018


	//----- nvinfo : EIATTR_SW_WAR
	.align		4
.L_19:
        /*006c*/ 	.byte	0x04, 0x36
        /*006e*/ 	.short	(.L_21 - .L_20)
.L_20:
        /*0070*/ 	.word	0x00000008
.L_21:


//--------------------- .nv.callgraph             --------------------------
	.section	.nv.callgraph,"",@"SHT_CUDA_CALLGRAPH"
	.align	4
	.sectionentsize	8
	.align		4
        /*0000*/ 	.word	0x00000000
	.align		4
        /*0004*/ 	.word	0xffffffff
	.align		4
        /*0008*/ 	.word	0x00000000
	.align		4
        /*000c*/ 	.word	0xfffffffe
	.align		4
        /*0010*/ 	.word	0x00000000
	.align		4
        /*0014*/ 	.word	0xfffffffd
	.align		4
        /*0018*/ 	.word	0x00000000
	.align		4
        /*001c*/ 	.word	0xfffffffc


//--------------------- .text._Z5l2_bwPdS_S_      --------------------------
	.section	.text._Z5l2_bwPdS_S_,"ax",@progbits
	.align	128
        .global         _Z5l2_bwPdS_S_
        .type           _Z5l2_bwPdS_S_,@function
        .size           _Z5l2_bwPdS_S_,(.L_x_7 - _Z5l2_bwPdS_S_)
        .other          _Z5l2_bwPdS_S_,@"STO_CUDA_ENTRY STV_DEFAULT"
_Z5l2_bwPdS_S_:
.text._Z5l2_bwPdS_S_:
[----:B------:R-:W-:Y:S01]  /*0000*/  LDC R1, c[0x0][0x37c] ;  /* 0x0000df00ff017b82 */ /* 0x000fe20000000800 */
[----:B------:R-:W0:Y:S07]  /*0010*/  S2R R0, SR_TID.X ;  /* 0x0000000000007919 */ /* 0x000e2e0000002100 */
[----:B------:R-:W0:Y:S01]  /*0020*/  S2UR UR5, SR_CTAID.X ;  /* 0x00000000000579c3 */ /* 0x000e220000002500 */
[----:B------:R-:W1:Y:S01]  /*0030*/  LDCU.64 UR6, c[0x0][0x358] ;  /* 0x00006b00ff0677ac */ /* 0x000e620008000a00 */
[----:B------:R-:W-:Y:S06]  /*0040*/  BSSY.RECONVERGENT B0, `(.L_x_0) ;  /* 0x0000058000007945 */ /* 0x000fec0003800200 */
[----:B------:R-:W-:Y:S01]  /*0050*/  BAR.SYNC.DEFER_BLOCKING 0x0 ;  /* 0x0000000000007b1d */ /* 0x000fe20000010000 */
[----:B------:R-:W-:-:S02]  /*0060*/  CS2R R22, SRZ ;  /* 0x0000000000167805 */ /* 0x000fc4000001ff00 */
[----:B------:R-:W-:-:S05]  /*0070*/  CS2R R20, SRZ ;  /* 0x0000000000147805 */ /* 0x000fca000001ff00 */
[----:B------:R-:W0:Y:S01]  /*0080*/  LDC R3, c[0x0][0x360] ;  /* 0x0000d800ff037b82 */ /* 0x000e220000000800 */
[----:B------:R-:W2:Y:S01]  /*0090*/  LDCU.64 UR8, c[0x0][0x388] ;  /* 0x00007100ff0877ac */ /* 0x000ea20008000a00 */
[----:B------:R-:W3:Y:S01]  /*00a0*/  LDCU.64 UR10, c[0x0][0x390] ;  /* 0x00007200ff0a77ac */ /* 0x000ee20008000a00 */
[----:B0-----:R-:W-:-:S04]  /*00b0*/  IMAD R2, R3, UR5, R0 ;  /* 0x0000000503027c24 */ /* 0x001fc8000f8e0200 */
[----:B------:R-:W-:-:S05]  /*00c0*/  IMAD.SHL.U32 R26, R2, 0x2, RZ ;  /* 0x00000002021a7824 */ /* 0x000fca00078e00ff */
[----:B------:R-:W-:-:S13]  /*00d0*/  ISETP.GT.U32.AND P0, PT, R26, 0x2fffffff, PT ;  /* 0x2fffffff1a00780c */ /* 0x000fda0003f04070 */
[----:B-123--:R-:W-:Y:S05]  /*00e0*/  @P0 BRA `(.L_x_1) ;  /* 0x0000000400340947 */ /* 0x00efea0003800000 */
[C---:B------:R-:W-:Y:S01]  /*00f0*/  ISETP.GE.U32.AND P0, PT, R26.reuse, 0x2fec0000, PT ;  /* 0x2fec00001a00780c */ /* 0x040fe20003f06070 */
[----:B------:R-:W-:Y:S01]  /*0100*/  BSSY.RECONVERGENT B1, `(.L_x_2) ;  /* 0x0000028000017945 */ /* 0x000fe20003800200 */
[----:B------:R-:W-:Y:S02]  /*0110*/  VIMNMX.U32 R3, PT, PT, R26, 0x2fec0000, !PT ;  /* 0x2fec00001a037848 */ /* 0x000fe40007fe0000 */
[----:B------:R-:W-:Y:S02]  /*0120*/  CS2R R20, SRZ ;  /* 0x0000000000147805 */ /* 0x000fe4000001ff00 */
[----:B------:R-:W-:Y:S02]  /*0130*/  SEL R2, RZ, 0x1, P0 ;  /* 0x00000001ff027807 */ /* 0x000fe40000000000 */
[----:B------:R-:W-:Y:S02]  /*0140*/  CS2R R22, SRZ ;  /* 0x0000000000167805 */ /* 0x000fe4000001ff00 */
[----:B------:R-:W-:-:S05]  /*0150*/  IADD3 R3, PT, PT, R3, -R26, -R2 ;  /* 0x8000001a03037210 */ /* 0x000fca0007ffe802 */
[----:B------:R-:W-:-:S05]  /*0160*/  IMAD.HI.U32 R3, R3, -0x33333333, RZ ;  /* 0xcccccccd03037827 */ /* 0x000fca00078e00ff */
[----:B------:R-:W-:-:S04]  /*0170*/  LEA.HI R6, R3, R2, RZ, 0xc ;  /* 0x0000000203067211 */ /* 0x000fc800078f60ff */
[C---:B------:R-:W-:Y:S02]  /*0180*/  LOP3.LUT R2, R6.reuse, 0x3, RZ, 0xc0, !PT ;  /* 0x0000000306027812 */ /* 0x040fe400078ec0ff */
[----:B------:R-:W-:Y:S02]  /*0190*/  ISETP.GE.U32.AND P0, PT, R6, 0x3, PT ;  /* 0x000000030600780c */ /* 0x000fe40003f06070 */
[----:B------:R-:W-:-:S13]  /*01a0*/  ISETP.NE.AND P1, PT, R2, 0x3, PT ;  /* 0x000000030200780c */ /* 0x000fda0003f25270 */
[----:B------:R-:W-:Y:S05]  /*01b0*/  @!P1 BRA `(.L_x_3) ;  /* 0x0000000000709947 */ /* 0x000fea0003800000 */
[----:B------:R-:W0:Y:S01]  /*01c0*/  LDC.64 R2, c[0x0][0x390] ;  /* 0x0000e400ff027b82 */ /* 0x000e220000000a00 */
[----:B------:R-:W-:Y:S01]  /*01d0*/  VIADD R6, R6, 0x1 ;  /* 0x0000000106067836 */ /* 0x000fe20000000000 */
[----:B------:R-:W-:-:S04]  /*01e0*/  CS2R R20, SRZ ;  /* 0x0000000000147805 */ /* 0x000fc8000001ff00 */
[----:B------:R-:W-:Y:S02]  /*01f0*/  LOP3.LUT R6, R6, 0x3, RZ, 0xc0, !PT ;  /* 0x0000000306067812 */ /* 0x000fe400078ec0ff */
[----:B------:R-:W1:Y:S03]  /*0200*/  LDC.64 R4, c[0x0][0x388] ;  /* 0x0000e200ff047b82 */ /* 0x000e660000000a00 */
[----:B------:R-:W-:Y:S02]  /*0210*/  IMAD.MOV R8, RZ, RZ, -R6 ;  /* 0x000000ffff087224 */ /* 0x000fe400078e0a06 */
[----:B0-----:R-:W-:-:S04]  /*0220*/  IMAD.WIDE.U32 R2, R26, 0x8, R2 ;  /* 0x000000081a027825 */ /* 0x001fc800078e0002 */
[----:B------:R-:W-:Y:S02]  /*0230*/  IMAD.MOV.U32 R11, RZ, RZ, R2 ;  /* 0x000000ffff0b7224 */ /* 0x000fe400078e0002 */
[----:B------:R-:W-:Y:S02]  /*0240*/  IMAD.MOV.U32 R12, RZ, RZ, R3 ;  /* 0x000000ffff0c7224 */ /* 0x000fe400078e0003 */
[----:B-1----:R-:W-:-:S04]  /*0250*/  IMAD.WIDE.U32 R4, R26, 0x8, R4 ;  /* 0x000000081a047825 */ /* 0x002fc800078e0004 */
[----:B------:R-:W-:Y:S02]  /*0260*/  IMAD.MOV.U32 R9, RZ, RZ, R4 ;  /* 0x000000ffff097224 */ /* 0x000fe400078e0004 */
[----:B------:R-:W-:-:S07]  /*0270*/  IMAD.MOV.U32 R10, RZ, RZ, R5 ;  /* 0x000000ffff0a7224 */ /* 0x000fce00078e0005 */
.L_x_4:
[----:B0-----:R-:W-:Y:S02]  /*0280*/  IMAD.MOV.U32 R2, RZ, RZ, R9 ;  /* 0x000000ffff027224 */ /* 0x001fe400078e0009 */
[----:B------:R-:W-:-:S05]  /*0290*/  IMAD.MOV.U32 R3, RZ, RZ, R10 ;  /* 0x000000ffff037224 */ /* 0x000fca00078e000a */
[----:B------:R0:W2:Y:S01]  /*02a0*/  LDG.E.128 R4, desc[UR6][R2.64] ;  /* 0x0000000602047981 */ /* 0x0000a2000c1e1d00 */
[----:B------:R-:W-:Y:S01]  /*02b0*/  VIADD R8, R8, 0x1 ;  /* 0x0000000108087836 */ /* 0x000fe20000000000 */
[----:B------:R-:W-:Y:S01]  /*02c0*/  IADD3 R9, P3, PT, R9, 0xa00000, RZ ;  /* 0x00a0000009097810 */ /* 0x000fe20007f7e0ff */
[----:B------:R-:W-:-:S03]  /*02d0*/  VIADD R26, R26, 0x140000 ;  /* 0x001400001a1a7836 */ /* 0x000fc60000000000 */
[----:B------:R-:W-:Y:S01]  /*02e0*/  ISETP.NE.AND P1, PT, R8, RZ, PT ;  /* 0x000000ff0800720c */ /* 0x000fe20003f25270 */
[----:B------:R-:W-:Y:S02]  /*02f0*/  IMAD.X R10, RZ, RZ, R10, P3 ;  /* 0x000000ffff0a7224 */ /* 0x000fe400018e060a */
[----:B0-----:R-:W-:Y:S01]  /*0300*/  IMAD.MOV.U32 R2, RZ, RZ, R11 ;  /* 0x000000ffff027224 */ /* 0x001fe200078e000b */
[----:B------:R-:W-:Y:S01]  /*0310*/  IADD3 R11, P2, PT, R11, 0xa00000, RZ ;  /* 0x00a000000b0b7810 */ /* 0x000fe20007f5e0ff */
[----:B------:R-:W-:-:S04]  /*0320*/  IMAD.MOV.U32 R3, RZ, RZ, R12 ;  /* 0x000000ffff037224 */ /* 0x000fc800078e000c */
[----:B------:R-:W-:Y:S01]  /*0330*/  IMAD.X R12, RZ, RZ, R12, P2 ;  /* 0x000000ffff0c7224 */ /* 0x000fe200010e060c */
[----:B--2---:R0:W-:Y:S01]  /*0340*/  STG.E.128 desc[UR6][R2.64], R4 ;  /* 0x0000000402007986 */ /* 0x0041e2000c101d06 */
[----:B------:R-:W-:Y:S02]  /*0350*/  DADD R22, R4, R22 ;  /* 0x0000000004167229 */ /* 0x000fe40000000016 */
[----:B------:R-:W-:Y:S01]  /*0360*/  DADD R20, R6, R20 ;  /* 0x0000000006147229 */ /* 0x000fe20000000014 */
[----:B------:R-:W-:Y:S10]  /*0370*/  @P1 BRA `(.L_x_4) ;  /* 0xfffffffc00c01947 */ /* 0x000ff4000383ffff */
.L_x_3:
[----:B------:R-:W-:Y:S05]  /*0380*/  BSYNC.RECONVERGENT B1 ;  /* 0x0000000000017941 */ /* 0x000fea0003800200 */
.L_x_2:
[----:B------:R-:W-:Y:S05]  /*0390*/  @!P0 BRA `(.L_x_1) ;  /* 0x0000000000888947 */ /* 0x000fea0003800000 */
[----:B0-----:R-:W-:-:S07]  /*03a0*/  IMAD.WIDE.U32 R2, R26, 0x8, RZ ;  /* 0x000000081a027825 */ /* 0x001fce00078e00ff */
.L_x_5:
[----:B-1----:R-:W-:-:S04]  /*03b0*/  IADD3 R16, P0, PT, R2, UR8, RZ ;  /* 0x0000000802107c10 */ /* 0x002fc8000ff1e0ff */
[----:B------:R-:W-:-:S05]  /*03c0*/  IADD3.X R17, PT, PT, R3, UR9, RZ, P0, !PT ;  /* 0x0000000903117c10 */ /* 0x000fca00087fe4ff */
[----:B------:R-:W2:Y:S01]  /*03d0*/  LDG.E.128 R4, desc[UR6][R16.64] ;  /* 0x0000000610047981 */ /* 0x000ea2000c1e1d00 */
[----:B------:R-:W-:Y:S02]  /*03e0*/  IADD3 R24, P0, PT, R2, UR10, RZ ;  /* 0x0000000a02187c10 */ /* 0x000fe4000ff1e0ff */
[----:B------:R-:W-:Y:S02]  /*03f0*/  IADD3 R12, P1, PT, R16, 0x1000000, RZ ;  /* 0x01000000100c7810 */ /* 0x000fe40007f3e0ff */
[----:B------:R-:W-:-:S03]  /*0400*/  IADD3.X R25, PT, PT, R3, UR11, RZ, P0, !PT ;  /* 0x0000000b03197c10 */ /* 0x000fc600087fe4ff */
[----:B------:R-:W-:Y:S01]  /*0410*/  IMAD.X R13, RZ, RZ, R17, P1 ;  /* 0x000000ffff0d7224 */ /* 0x000fe200008e0611 */
[----:B------:R-:W-:Y:S01]  /*0420*/  IADD3 R28, P0, PT, R24, 0x1000000, RZ ;  /* 0x01000000181c7810 */ /* 0x000fe20007f1e0ff */
[----:B--2---:R0:W-:Y:S04]  /*0430*/  STG.E.128 desc[UR6][R24.64], R4 ;  /* 0x0000000418007986 */ /* 0x0041e8000c101d06 */
[----:B------:R-:W2:Y:S01]  /*0440*/  LDG.E.128 R8, desc[UR6][R12.64+-0x600000] ;  /* 0xa00000060c087981 */ /* 0x000ea2000c1e1d00 */
[----:B------:R-:W-:Y:S01]  /*0450*/  IMAD.X R29, RZ, RZ, R25, P0 ;  /* 0x000000ffff1d7224 */ /* 0x000fe200000e0619 */
[----:B------:R-:W-:-:S04]  /*0460*/  IADD3 R16, P0, PT, R16, 0x2000000, RZ ;  /* 0x0200000010107810 */ /* 0x000fc80007f1e0ff */
[----:B--2---:R1:W-:Y:S04]  /*0470*/  STG.E.128 desc[UR6][R28.64+-0x600000], R8 ;  /* 0xa00000081c007986 */ /* 0x0043e8000c101d06 */
[----:B------:R-:W2:Y:S01]  /*0480*/  LDG.E.128 R12, desc[UR6][R12.64+0x400000] ;  /* 0x400000060c0c7981 */ /* 0x000ea2000c1e1d00 */
[----:B------:R-:W-:Y:S01]  /*0490*/  IMAD.X R17, RZ, RZ, R17, P0 ;  /* 0x000000ffff117224 */ /* 0x000fe200000e0611 */
[----:B------:R-:W-:Y:S01]  /*04a0*/  DADD R22, R4, R22 ;  /* 0x0000000004167229 */ /* 0x000fe20000000016 */
[----:B0-----:R-:W-:Y:S01]  /*04b0*/  IADD3 R4, P0, PT, R24, 0x2000000, RZ ;  /* 0x0200000018047810 */ /* 0x001fe20007f1e0ff */
[----:B------:R-:W-:Y:S01]  /*04c0*/  DADD R6, R6, R20 ;  /* 0x0000000006067229 */ /* 0x000fe20000000014 */
[----:B--2---:R1:W-:Y:S04]  /*04d0*/  STG.E.128 desc[UR6][R28.64+0x400000], R12 ;  /* 0x4000000c1c007986 */ /* 0x0043e8000c101d06 */
[----:B------:R-:W2:Y:S01]  /*04e0*/  LDG.E.128 R16, desc[UR6][R16.64+-0x200000] ;  /* 0xe000000610107981 */ /* 0x000ea2000c1e1d00 */
[----:B------:R-:W-:Y:S01]  /*04f0*/  IMAD.X R5, RZ, RZ, R25, P0 ;  /* 0x000000ffff057224 */ /* 0x000fe200000e0619 */
[----:B------:R-:W-:Y:S01]  /*0500*/  DADD R22, R22, R8 ;  /* 0x0000000016167229 */ /* 0x000fe20000000008 */
[----:B------:R-:W-:Y:S01]  /*0510*/  ISETP.GE.U32.AND P0, PT, R26, 0x2fb00000, PT ;  /* 0x2fb000001a00780c */ /* 0x000fe20003f06070 */
[----:B------:R-:W-:Y:S01]  /*0520*/  DADD R6, R6, R10 ;  /* 0x0000000006067229 */ /* 0x000fe2000000000a */
[----:B------:R-:W-:Y:S01]  /*0530*/  IADD3 R2, P1, PT, R2, 0x2800000, RZ ;  /* 0x0280000002027810 */ /* 0x000fe20007f3e0ff */
[----:B------:R-:W-:-:S04]  /*0540*/  VIADD R26, R26, 0x500000 ;  /* 0x005000001a1a7836 */ /* 0x000fc80000000000 */
[----:B------:R-:W-:Y:S01]  /*0550*/  DADD R22, R22, R12 ;  /* 0x0000000016167229 */ /* 0x000fe2000000000c */
[----:B------:R-:W-:Y:S01]  /*0560*/  IMAD.X R3, RZ, RZ, R3, P1 ;  /* 0x000000ffff037224 */ /* 0x000fe200008e0603 */
[----:B------:R-:W-:Y:S01]  /*0570*/  DADD R6, R6, R14 ;  /* 0x0000000006067229 */ /* 0x000fe2000000000e */
[----:B--2---:R1:W-:Y:S05]  /*0580*/  STG.E.128 desc[UR6][R4.64+-0x200000], R16 ;  /* 0xe000001004007986 */ /* 0x0043ea000c101d06 */
[----:B------:R-:W-:Y:S02]  /*0590*/  DADD R22, R22, R16 ;  /* 0x0000000016167229 */ /* 0x000fe40000000010 */
[----:B------:R-:W-:Y:S01]  /*05a0*/  DADD R20, R6, R18 ;  /* 0x0000000006147229 */ /* 0x000fe20000000012 */
[----:B------:R-:W-:Y:S10]  /*05b0*/  @!P0 BRA `(.L_x_5) ;  /* 0xfffffffc007c8947 */ /* 0x000ff4000383ffff */
.L_x_1:
[----:B------:R-:W-:Y:S05]  /*05c0*/  BSYNC.RECONVERGENT B0 ;  /* 0x0000000000007941 */ /* 0x000fea0003800200 */
.L_x_0:
[----:B0-----:R-:W0:Y:S01]  /*05d0*/  LDC.64 R2, c[0x0][0x380] ;  /* 0x0000e000ff027b82 */ /* 0x001e220000000a00 */
[----:B------:R-:W-:Y:S01]  /*05e0*/  USHF.L.U32 UR4, UR5, 0xa, URZ ;  /* 0x0000000a05047899 */ /* 0x000fe200080006ff */
[----:B------:R-:W-:-:S05]  /*05f0*/  DADD R20, R20, R22 ;  /* 0x0000000014147229 */ /* 0x000fca0000000016 */
[----:B-1----:R-:W-:-:S05]  /*0600*/  LOP3.LUT R5, R0, UR4, RZ, 0xfc, !PT ;  /* 0x0000000400057c12 */ /* 0x002fca000f8efcff */
[----:B0-----:R-:W-:Y:S01]  /*0610*/  IMAD.WIDE.U32 R2, R5, 0x8, R2 ;  /* 0x0000000805027825 */ /* 0x001fe200078e0002 */
[----:B------:R-:W-:Y:S06]  /*0620*/  BAR.SYNC.DEFER_BLOCKING 0x0 ;  /* 0x0000000000007b1d */ /* 0x000fec0000010000 */
[----:B------:R-:W-:Y:S01]  /*0630*/  STG.E.64 desc[UR6][R2.64], R20 ;  /* 0x0000001402007986 */ /* 0x000fe2000c101b06 */
[----:B------:R-:W-:Y:S05]  /*0640*/  EXIT ;  /* 0x000000000000794d */ /* 0x000fea0003800000 */
.L_x_6:
[----:B------:R-:W-:-:S00]  /*0650*/  BRA `(.L_x_6) ;  /* 0xfffffffc00fc7947 */ /* 0x000fc0000383ffff */
[----:B------:R-:W-:-:S00]  /*0660*/  NOP ;  /* 0x0000000000007918 */ /* 0x000fc00000000000 */
        /* <DEDUP_REMOVED lines=9> */
.L_x_7:


//--------------------- .nv.shared.reserved.0     --------------------------
	.section	.nv.shared.reserved.0,"aw",@nobits
	.weak		__nv_reservedSMEM_offset_0_alias
	.size		__nv_reservedSMEM_offset_0_alias, 0, 64
	.other		__nv_reservedSMEM_offset_0_alias,@"STO_CUDA_RESERVED_SHARED STV_DEFAULT"
__nv_reservedSMEM_offset_0_alias:
	.zero		0
	.zero		64


//--------------------- .nv.constant0._Z5l2_bwPdS_S_ --------------------------
	.section	.nv.constant0._Z5l2_bwPdS_S_,"a",@progbits
	.sectionflags	@""
	.align	4
.nv.constant0._Z5l2_bwPdS_S_:
	.zero		920


//--------------------- SYMBOLS --------------------------

	.type		.nv.reservedSmem.offset0,@object
	.size		.nv.reservedSmem.offset0,0x4
